//
// Generated by NVIDIA NVVM Compiler
//
// Compiler Build ID: CL-36424714
// Cuda compilation tools, release 13.0, V13.0.88
// Based on NVVM 20.0.0
//

.version 9.0
.target sm_100
.address_size 64

	// .globl	_Z12reseedKernelP6float4Pfjj6float3S2_j

.visible .entry _Z12reseedKernelP6float4Pfjj6float3S2_j(
	.param .u64 .ptr .align 1 _Z12reseedKernelP6float4Pfjj6float3S2_j_param_0,
	.param .u64 .ptr .align 1 _Z12reseedKernelP6float4Pfjj6float3S2_j_param_1,
	.param .u32 _Z12reseedKernelP6float4Pfjj6float3S2_j_param_2,
	.param .u32 _Z12reseedKernelP6float4Pfjj6float3S2_j_param_3,
	.param .align 4 .b8 _Z12reseedKernelP6float4Pfjj6float3S2_j_param_4[12],
	.param .align 4 .b8 _Z12reseedKernelP6float4Pfjj6float3S2_j_param_5[12],
	.param .u32 _Z12reseedKernelP6float4Pfjj6float3S2_j_param_6
)
{
	.reg .pred 	%p<13>;
	.reg .b32 	%r<20>;
	.reg .b32 	%f<24>;
	.reg .b64 	%rd<13>;

	ld.param.u64 	%rd2, [_Z12reseedKernelP6float4Pfjj6float3S2_j_param_0];
	ld.param.f32 	%f1, [_Z12reseedKernelP6float4Pfjj6float3S2_j_param_4];
	ld.param.f32 	%f2, [_Z12reseedKernelP6float4Pfjj6float3S2_j_param_4+4];
	ld.param.f32 	%f3, [_Z12reseedKernelP6float4Pfjj6float3S2_j_param_4+8];
	ld.param.f32 	%f4, [_Z12reseedKernelP6float4Pfjj6float3S2_j_param_5];
	ld.param.f32 	%f5, [_Z12reseedKernelP6float4Pfjj6float3S2_j_param_5+4];
	ld.param.f32 	%f6, [_Z12reseedKernelP6float4Pfjj6float3S2_j_param_5+8];
	ld.param.u64 	%rd3, [_Z12reseedKernelP6float4Pfjj6float3S2_j_param_1];
	ld.param.u32 	%r2, [_Z12reseedKernelP6float4Pfjj6float3S2_j_param_2];
	ld.param.u32 	%r3, [_Z12reseedKernelP6float4Pfjj6float3S2_j_param_3];
	ld.param.u32 	%r4, [_Z12reseedKernelP6float4Pfjj6float3S2_j_param_6];
	mov.u32 	%r5, %ctaid.x;
	mov.u32 	%r6, %ntid.x;
	mov.u32 	%r7, %tid.x;
	mov.u32 	%r8, %ctaid.y;
	mov.u32 	%r9, %ntid.y;
	mov.u32 	%r10, %tid.y;
	mad.lo.s32 	%r11, %r8, %r9, %r10;
	mov.u32 	%r12, %nctaid.x;
	mad.lo.s32 	%r13, %r11, %r12, %r5;
	mad.lo.s32 	%r1, %r13, %r6, %r7;
	setp.ge.u32 	%p1, %r1, %r4;
	@%p1 bra 	$L__BB0_3;
	cvta.to.global.u64 	%rd4, %rd2;
	mul.wide.u32 	%rd5, %r1, 16;
	add.s64 	%rd1, %rd4, %rd5;
	.pragma "used_bytes_mask 4095";
	ld.global.v4.f32 	{%f7, %f8, %f9, %f10}, [%rd1];
	setp.geu.f32 	%p2, %f7, %f1;
	setp.geu.f32 	%p3, %f8, %f2;
	and.pred  	%p4, %p2, %p3;
	setp.geu.f32 	%p5, %f9, %f3;
	and.pred  	%p6, %p4, %p5;
	setp.leu.f32 	%p7, %f7, %f4;
	and.pred  	%p8, %p7, %p6;
	setp.leu.f32 	%p9, %f8, %f5;
	and.pred  	%p10, %p8, %p9;
	setp.leu.f32 	%p11, %f9, %f6;
	and.pred  	%p12, %p10, %p11;
	@%p12 bra 	$L__BB0_3;
	cvta.to.global.u64 	%rd6, %rd3;
	add.s32 	%r14, %r1, %r3;
	rem.u32 	%r15, %r14, %r2;
	add.s32 	%r16, %r15, %r1;
	rem.u32 	%r17, %r16, %r2;
	add.s32 	%r18, %r17, %r1;
	rem.u32 	%r19, %r18, %r2;
	mul.wide.u32 	%rd7, %r15, 4;
	add.s64 	%rd8, %rd6, %rd7;
	ld.global.f32 	%f14, [%rd8];
	mul.wide.u32 	%rd9, %r17, 4;
	add.s64 	%rd10, %rd6, %rd9;
	ld.global.f32 	%f15, [%rd10];
	mul.wide.u32 	%rd11, %r19, 4;
	add.s64 	%rd12, %rd6, %rd11;
	ld.global.f32 	%f16, [%rd12];
	sub.f32 	%f17, %f4, %f1;
	fma.rn.f32 	%f18, %f17, %f14, %f1;
	sub.f32 	%f19, %f5, %f2;
	fma.rn.f32 	%f20, %f19, %f16, %f2;
	sub.f32 	%f21, %f6, %f3;
	fma.rn.f32 	%f22, %f21, %f15, %f3;
	mov.f32 	%f23, 0f3F800000;
	st.global.v4.f32 	[%rd1], {%f18, %f20, %f22, %f23};
$L__BB0_3:
	ret;

}
	// .globl	_Z10moveKernelP6float4fj
.visible .entry _Z10moveKernelP6float4fj(
	.param .u64 .ptr .align 1 _Z10moveKernelP6float4fj_param_0,
	.param .f32 _Z10moveKernelP6float4fj_param_1,
	.param .u32 _Z10moveKernelP6float4fj_param_2
)
{
	.reg .pred 	%p<2>;
	.reg .b32 	%r<12>;
	.reg .b32 	%f<10>;
	.reg .b64 	%rd<5>;

	ld.param.u64 	%rd1, [_Z10moveKernelP6float4fj_param_0];
	ld.param.f32 	%f1, [_Z10moveKernelP6float4fj_param_1];
	ld.param.u32 	%r2, [_Z10moveKernelP6float4fj_param_2];
	mov.u32 	%r3, %ctaid.x;
	mov.u32 	%r4, %ntid.x;
	mov.u32 	%r5, %tid.x;
	mov.u32 	%r6, %ctaid.y;
	mov.u32 	%r7, %ntid.y;
	mov.u32 	%r8, %tid.y;
	mad.lo.s32 	%r9, %r6, %r7, %r8;
	mov.u32 	%r10, %nctaid.x;
	mad.lo.s32 	%r11, %r9, %r10, %r3;
	mad.lo.s32 	%r1, %r11, %r4, %r5;
	setp.ge.u32 	%p1, %r1, %r2;
	@%p1 bra 	$L__BB1_2;
	cvta.to.global.u64 	%rd2, %rd1;
	mul.wide.u32 	%rd3, %r1, 16;
	add.s64 	%rd4, %rd2, %rd3;
	ld.global.v4.f32 	{%f2, %f3, %f4, %f5}, [%rd4];
	add.f32 	%f6, %f2, 0f00000000;
	add.f32 	%f7, %f3, 0f00000000;
	add.f32 	%f8, %f1, %f4;
	add.f32 	%f9, %f5, 0f00000000;
	st.global.v4.f32 	[%rd4], {%f6, %f7, %f8, %f9};
$L__BB1_2:
	ret;

}


// ===== COMPILED SASS (sm_100) =====

	.target	sm_100

	.elftype	@"ET_EXEC"


//--------------------- .note.nv.tkinfo           --------------------------
	.section	.note.nv.tkinfo,"",@"SHT_NOTE"
	.sectionflags	@"SHF_NOTE_NV_TKINFO"
	.tkinfo
        /*0018*/ 	.word	0x00000002
        /*0030*/ 	.string	""
        /*0030*/ 	.string	"ptxas"
        /*0030*/ 	.string	"Cuda compilation tools, release 13.0, V13.0.88"
        /*0030*/ 	.string	"Build cuda_13.0.r13.0/compiler.36424714_0"
        /*0030*/ 	.string	"-arch sm_100 -m 64 "



//--------------------- .note.nv.cuinfo           --------------------------
	.section	.note.nv.cuinfo,"",@"SHT_NOTE"
	.sectionflags	@"SHF_NOTE_NV_CUINFO"
        /*0018*/ 	.short	0x0002
        /*001a*/ 	.short	0x0064
        /*001c*/ 	.short	0x0082
	.zero		2


//--------------------- .nv.info                  --------------------------
	.section	.nv.info,"",@"SHT_CUDA_INFO"
	.align	4


	//----- nvinfo : EIATTR_REGCOUNT
	.align		4
        /*0000*/ 	.byte	0x04, 0x2f
        /*0002*/ 	.short	(.L_1 - .L_0)
	.align		4
.L_0:
        /*0004*/ 	.word	index@(_Z12reseedKernelP6float4Pfjj6float3S2_j)
        /*0008*/ 	.word	0x00000016


	//----- nvinfo : EIATTR_FRAME_SIZE
	.align		4
.L_1:
        /*000c*/ 	.byte	0x04, 0x11
        /*000e*/ 	.short	(.L_3 - .L_2)
	.align		4
.L_2:
        /*0010*/ 	.word	index@(_Z12reseedKernelP6float4Pfjj6float3S2_j)
        /*0014*/ 	.word	0x00000000


	//----- nvinfo : EIATTR_REGCOUNT
	.align		4
.L_3:
        /*0018*/ 	.byte	0x04, 0x2f
        /*001a*/ 	.short	(.L_5 - .L_4)
	.align		4
.L_4:
        /*001c*/ 	.word	index@(_Z10moveKernelP6float4fj)
        /*0020*/ 	.word	0x0000000a


	//----- nvinfo : EIATTR_FRAME_SIZE
	.align		4
.L_5:
        /*0024*/ 	.byte	0x04, 0x11
        /*0026*/ 	.short	(.L_7 - .L_6)
	.align		4
.L_6:
        /*0028*/ 	.word	index@(_Z10moveKernelP6float4fj)
        /*002c*/ 	.word	0x00000000


	//----- nvinfo : EIATTR_MIN_STACK_SIZE
	.align		4
.L_7:
        /*0030*/ 	.byte	0x04, 0x12
        /*0032*/ 	.short	(.L_9 - .L_8)
	.align		4
.L_8:
        /*0034*/ 	.word	index@(_Z10moveKernelP6float4fj)
        /*0038*/ 	.word	0x00000000


	//----- nvinfo : EIATTR_MIN_STACK_SIZE
	.align		4
.L_9:
        /*003c*/ 	.byte	0x04, 0x12
        /*003e*/ 	.short	(.L_11 - .L_10)
	.align		4
.L_10:
        /*0040*/ 	.word	index@(_Z12reseedKernelP6float4Pfjj6float3S2_j)
        /*0044*/ 	.word	0x00000000
.L_11:


//--------------------- .nv.compat                --------------------------
	.section	.nv.compat,"",@"SHT_CUDA_COMPAT_INFO"
	.align	4
        /*0000*/ 	.byte	0x02, 0x09, 0x00, 0x00, 0x02, 0x02, 0x01, 0x00, 0x02, 0x05, 0x05, 0x00, 0x03, 0x07, 0x01, 0x01
        /*0010*/ 	.byte	0x02, 0x03, 0x00, 0x00, 0x02, 0x06, 0x01, 0x00, 0x04, 0x0b, 0x08, 0x00, 0x09, 0x00, 0x00, 0x00
        /*0020*/ 	.byte	0x00, 0x00, 0x00, 0x00


//--------------------- .nv.info._Z10moveKernelP6float4fj --------------------------
	.section	.nv.info._Z10moveKernelP6float4fj,"",@"SHT_CUDA_INFO"
	.sectionflags	@""
	.align	4


	//----- nvinfo : EIATTR_CUDA_API_VERSION
	.align		4
        /*0000*/ 	.byte	0x04, 0x37
        /*0002*/ 	.short	(.L_13 - .L_12)
.L_12:
        /*0004*/ 	.word	0x00000082


	//----- nvinfo : EIATTR_KPARAM_INFO
	.align		4
.L_13:
        /*0008*/ 	.byte	0x04, 0x17
        /*000a*/ 	.short	(.L_15 - .L_14)
.L_14:
        /*000c*/ 	.word	0x00000000
        /*0010*/ 	.short	0x0002
        /*0012*/ 	.short	0x000c
        /*0014*/ 	.byte	0x00, 0xf0, 0x11, 0x00


	//----- nvinfo : EIATTR_KPARAM_INFO
	.align		4
.L_15:
        /*0018*/ 	.byte	0x04, 0x17
        /*001a*/ 	.short	(.L_17 - .L_16)
.L_16:
        /*001c*/ 	.word	0x00000000
        /*0020*/ 	.short	0x0001
        /*0022*/ 	.short	0x0008
        /*0024*/ 	.byte	0x00, 0xf0, 0x11, 0x00


	//----- nvinfo : EIATTR_KPARAM_INFO
	.align		4
.L_17:
        /*0028*/ 	.byte	0x04, 0x17
        /*002a*/ 	.short	(.L_19 - .L_18)
.L_18:
        /*002c*/ 	.word	0x00000000
        /*0030*/ 	.short	0x0000
        /*0032*/ 	.short	0x0000
        /*0034*/ 	.byte	0x00, 0xf5, 0x21, 0x00


	//----- nvinfo : EIATTR_SPARSE_MMA_MASK
	.align		4
.L_19:
        /*0038*/ 	.byte	0x03, 0x50
        /*003a*/ 	.short	0x0000


	//----- nvinfo : EIATTR_MAXREG_COUNT
	.align		4
        /*003c*/ 	.byte	0x03, 0x1b
        /*003e*/ 	.short	0x00ff


	//----- nvinfo : EIATTR_MERCURY_ISA_VERSION
	.align		4
        /*0040*/ 	.byte	0x03, 0x5f
        /*0042*/ 	.short	0x0101


	//----- nvinfo : EIATTR_VRC_CTA_INIT_COUNT
	.align		4
        /*0044*/ 	.byte	0x02, 0x4a
	.zero		1
	.zero		1


	//----- nvinfo : EIATTR_EXIT_INSTR_OFFSETS
	.align		4
        /*0048*/ 	.byte	0x04, 0x1c
        /*004a*/ 	.short	(.L_21 - .L_20)


	//   ....[0]....
.L_20:
        /*004c*/ 	.word	0x000000d0


	//   ....[1]....
        /*0050*/ 	.word	0x00000180


	//----- nvinfo : EIATTR_CBANK_PARAM_SIZE
	.align		4
.L_21:
        /*0054*/ 	.byte	0x03, 0x19
        /*0056*/ 	.short	0x0010


	//----- nvinfo : EIATTR_PARAM_CBANK
	.align		4
        /*0058*/ 	.byte	0x04, 0x0a
        /*005a*/ 	.short	(.L_23 - .L_22)
	.align		4
.L_22:
        /*005c*/ 	.word	index@(.nv.constant0._Z10moveKernelP6float4fj)
        /*0060*/ 	.short	0x0380
        /*0062*/ 	.short	0x0010


	//----- nvinfo : EIATTR_SW_WAR
	.align		4
.L_23:
        /*0064*/ 	.byte	0x04, 0x36
        /*0066*/ 	.short	(.L_25 - .L_24)
.L_24:
        /*0068*/ 	.word	0x00000008
.L_25:


//--------------------- .nv.info._Z12reseedKernelP6float4Pfjj6float3S2_j --------------------------
	.section	.nv.info._Z12reseedKernelP6float4Pfjj6float3S2_j,"",@"SHT_CUDA_INFO"
	.sectionflags	@""
	.align	4


	//----- nvinfo : EIATTR_CUDA_API_VERSION
	.align		4
        /*0000*/ 	.byte	0x04, 0x37
        /*0002*/ 	.short	(.L_27 - .L_26)
.L_26:
        /*0004*/ 	.word	0x00000082


	//----- nvinfo : EIATTR_KPARAM_INFO
	.align		4
.L_27:
        /*0008*/ 	.byte	0x04, 0x17
        /*000a*/ 	.short	(.L_29 - .L_28)
.L_28:
        /*000c*/ 	.word	0x00000000
        /*0010*/ 	.short	0x0006
        /*0012*/ 	.short	0x0030
        /*0014*/ 	.byte	0x00, 0xf0, 0x11, 0x00


	//----- nvinfo : EIATTR_KPARAM_INFO
	.align		4
.L_29:
        /*0018*/ 	.byte	0x04, 0x17
        /*001a*/ 	.short	(.L_31 - .L_30)
.L_30:
        /*001c*/ 	.word	0x00000000
        /*0020*/ 	.short	0x0005
        /*0022*/ 	.short	0x0024
        /*0024*/ 	.byte	0x00, 0xf0, 0x31, 0x00


	//----- nvinfo : EIATTR_KPARAM_INFO
	.align		4
.L_31:
        /*0028*/ 	.byte	0x04, 0x17
        /*002a*/ 	.short	(.L_33 - .L_32)
.L_32:
        /*002c*/ 	.word	0x00000000
        /*0030*/ 	.short	0x0004
        /*0032*/ 	.short	0x0018
        /*0034*/ 	.byte	0x00, 0xf0, 0x31, 0x00


	//----- nvinfo : EIATTR_KPARAM_INFO
	.align		4
.L_33:
        /*0038*/ 	.byte	0x04, 0x17
        /*003a*/ 	.short	(.L_35 - .L_34)
.L_34:
        /*003c*/ 	.word	0x00000000
        /*0040*/ 	.short	0x0003
        /*0042*/ 	.short	0x0014
        /*0044*/ 	.byte	0x00, 0xf0, 0x11, 0x00


	//----- nvinfo : EIATTR_KPARAM_INFO
	.align		4
.L_35:
        /*0048*/ 	.byte	0x04, 0x17
        /*004a*/ 	.short	(.L_37 - .L_36)
.L_36:
        /*004c*/ 	.word	0x00000000
        /*0050*/ 	.short	0x0002
        /*0052*/ 	.short	0x0010
        /*0054*/ 	.byte	0x00, 0xf0, 0x11, 0x00


	//----- nvinfo : EIATTR_KPARAM_INFO
	.align		4
.L_37:
        /*0058*/ 	.byte	0x04, 0x17
        /*005a*/ 	.short	(.L_39 - .L_38)
.L_38:
        /*005c*/ 	.word	0x00000000
        /*0060*/ 	.short	0x0001
        /*0062*/ 	.short	0x0008
        /*0064*/ 	.byte	0x00, 0xf5, 0x21, 0x00


	//----- nvinfo : EIATTR_KPARAM_INFO
	.align		4
.L_39:
        /*0068*/ 	.byte	0x04, 0x17
        /*006a*/ 	.short	(.L_41 - .L_40)
.L_40:
        /*006c*/ 	.word	0x00000000
        /*0070*/ 	.short	0x0000
        /*0072*/ 	.short	0x0000
        /*0074*/ 	.byte	0x00, 0xf5, 0x21, 0x00


	//----- nvinfo : EIATTR_SPARSE_MMA_MASK
	.align		4
.L_41:
        /*0078*/ 	.byte	0x03, 0x50
        /*007a*/ 	.short	0x0000


	//----- nvinfo : EIATTR_MAXREG_COUNT
	.align		4
        /*007c*/ 	.byte	0x03, 0x1b
        /*007e*/ 	.short	0x00ff


	//----- nvinfo : EIATTR_MERCURY_ISA_VERSION
	.align		4
        /*0080*/ 	.byte	0x03, 0x5f
        /*0082*/ 	.short	0x0101


	//----- nvinfo : EIATTR_UNUSED_LOAD_BYTE_OFFSET
	.align		4
        /*0084*/ 	.byte	0x04, 0x44
        /*0086*/ 	.short	(.L_43 - .L_42)


	//   ....[0]....
.L_42:
        /*0088*/ 	.word	0x00000140
        /*008c*/ 	.word	0x00000fff


	//----- nvinfo : EIATTR_VRC_CTA_INIT_COUNT
	.align		4
.L_43:
        /*0090*/ 	.byte	0x02, 0x4a
	.zero		1
	.zero		1


	//----- nvinfo : EIATTR_EXIT_INSTR_OFFSETS
	.align		4
        /*0094*/ 	.byte	0x04, 0x1c
        /*0096*/ 	.short	(.L_45 - .L_44)


	//   ....[0]....
.L_44:
        /*0098*/ 	.word	0x000000d0


	//   ....[1]....
        /*009c*/ 	.word	0x000001b0


	//   ....[2]....
        /*00a0*/ 	.word	0x00000510


	//----- nvinfo : EIATTR_CBANK_PARAM_SIZE
	.align		4
.L_45:
        /*00a4*/ 	.byte	0x03, 0x19
        /*00a6*/ 	.short	0x0034


	//----- nvinfo : EIATTR_PARAM_CBANK
	.align		4
        /*00a8*/ 	.byte	0x04, 0x0a
        /*00aa*/ 	.short	(.L_47 - .L_46)
	.align		4
.L_46:
        /*00ac*/ 	.word	index@(.nv.constant0._Z12reseedKernelP6float4Pfjj6float3S2_j)
        /*00b0*/ 	.short	0x0380
        /*00b2*/ 	.short	0x0034


	//----- nvinfo : EIATTR_SW_WAR
	.align		4
.L_47:
        /*00b4*/ 	.byte	0x04, 0x36
        /*00b6*/ 	.short	(.L_49 - .L_48)
.L_48:
        /*00b8*/ 	.word	0x00000008
.L_49:


//--------------------- .nv.callgraph             --------------------------
	.section	.nv.callgraph,"",@"SHT_CUDA_CALLGRAPH"
	.align	4
	.sectionentsize	8
	.align		4
        /*0000*/ 	.word	0x00000000
	.align		4
        /*0004*/ 	.word	0xffffffff
	.align		4
        /*0008*/ 	.word	0x00000000
	.align		4
        /*000c*/ 	.word	0xfffffffe
	.align		4
        /*0010*/ 	.word	0x00000000
	.align		4
        /*0014*/ 	.word	0xfffffffd
	.align		4
        /*0018*/ 	.word	0x00000000
	.align		4
        /*001c*/ 	.word	0xfffffffc


//--------------------- .text._Z10moveKernelP6float4fj --------------------------
	.section	.text._Z10moveKernelP6float4fj,"ax",@progbits
	.align	128
        .global         _Z10moveKernelP6float4fj
        .type           _Z10moveKernelP6float4fj,@function
        .size           _Z10moveKernelP6float4fj,(.L_x_2 - _Z10moveKernelP6float4fj)
        .other          _Z10moveKernelP6float4fj,@"STO_CUDA_ENTRY STV_DEFAULT"
_Z10moveKernelP6float4fj:
.text._Z10moveKernelP6float4fj:
[----:B------:R-:W-:Y:S01]  /*0000*/  LDC R1, c[0x0][0x37c] ;  /* 0x0000df00ff017b82 */ /* 0x000fe20000000800 */
[----:B------:R-:W0:Y:S01]  /*0010*/  S2R R3, SR_TID.Y ;  /* 0x0000000000037919 */ /* 0x000e220000002200 */
[----:B------:R-:W1:Y:S06]  /*0020*/  LDCU UR5, c[0x0][0x360] ;  /* 0x00006c00ff0577ac */ /* 0x000e6c0008000800 */
[----:B------:R-:W0:Y:S01]  /*0030*/  S2UR UR6, SR_CTAID.Y ;  /* 0x00000000000679c3 */ /* 0x000e220000002600 */
[----:B------:R-:W1:Y:S01]  /*0040*/  S2R R5, SR_TID.X ;  /* 0x0000000000057919 */ /* 0x000e620000002100 */
[----:B------:R-:W2:Y:S06]  /*0050*/  LDCU UR7, c[0x0][0x38c] ;  /* 0x00007180ff0777ac */ /* 0x000eac0008000800 */
[----:B------:R-:W0:Y:S08]  /*0060*/  LDC R0, c[0x0][0x364] ;  /* 0x0000d900ff007b82 */ /* 0x000e300000000800 */
[----:B------:R-:W3:Y:S08]  /*0070*/  S2UR UR4, SR_CTAID.X ;  /* 0x00000000000479c3 */ /* 0x000ef00000002500 */
[----:B------:R-:W3:Y:S01]  /*0080*/  LDC R7, c[0x0][0x370] ;  /* 0x0000dc00ff077b82 */ /* 0x000ee20000000800 */
[----:B0-----:R-:W-:-:S04]  /*0090*/  IMAD R0, R0, UR6, R3 ;  /* 0x0000000600007c24 */ /* 0x001fc8000f8e0203 */
[----:B---3--:R-:W-:-:S04]  /*00a0*/  IMAD R0, R0, R7, UR4 ;  /* 0x0000000400007e24 */ /* 0x008fc8000f8e0207 */
[----:B-1----:R-:W-:-:S05]  /*00b0*/  IMAD R5, R0, UR5, R5 ;  /* 0x0000000500057c24 */ /* 0x002fca000f8e0205 */
[----:B--2---:R-:W-:-:S13]  /*00c0*/  ISETP.GE.U32.AND P0, PT, R5, UR7, PT ;  /* 0x0000000705007c0c */ /* 0x004fda000bf06070 */
[----:B------:R-:W-:Y:S05]  /*00d0*/  @P0 EXIT ;  /* 0x000000000000094d */ /* 0x000fea0003800000 */
[----:B------:R-:W0:Y:S01]  /*00e0*/  LDC.64 R2, c[0x0][0x380] ;  /* 0x0000e000ff027b82 */ /* 0x000e220000000a00 */
[----:B------:R-:W1:Y:S01]  /*00f0*/  LDCU.64 UR4, c[0x0][0x358] ;  /* 0x00006b00ff0477ac */ /* 0x000e620008000a00 */
[----:B------:R-:W2:Y:S01]  /*0100*/  LDCU UR6, c[0x0][0x388] ;  /* 0x00007100ff0677ac */ /* 0x000ea20008000800 */
[----:B0-----:R-:W-:-:S05]  /*0110*/  IMAD.WIDE.U32 R2, R5, 0x10, R2 ;  /* 0x0000001005027825 */ /* 0x001fca00078e0002 */
[----:B-1----:R-:W3:Y:S02]  /*0120*/  LDG.E.128 R4, desc[UR4][R2.64] ;  /* 0x0000000402047981 */ /* 0x002ee4000c1e1d00 */
[----:B---3--:R-:W-:Y:S01]  /*0130*/  FADD R4, RZ, R4 ;  /* 0x00000004ff047221 */ /* 0x008fe20000000000 */
[----:B------:R-:W-:Y:S01]  /*0140*/  FADD R5, RZ, R5 ;  /* 0x00000005ff057221 */ /* 0x000fe20000000000 */
[----:B--2---:R-:W-:Y:S01]  /*0150*/  FADD R6, R6, UR6 ;  /* 0x0000000606067e21 */ /* 0x004fe20008000000 */
[----:B------:R-:W-:-:S05]  /*0160*/  FADD R7, RZ, R7 ;  /* 0x00000007ff077221 */ /* 0x000fca0000000000 */
[----:B------:R-:W-:Y:S01]  /*0170*/  STG.E.128 desc[UR4][R2.64], R4 ;  /* 0x0000000402007986 */ /* 0x000fe2000c101d04 */
[----:B------:R-:W-:Y:S05]  /*0180*/  EXIT ;  /* 0x000000000000794d */ /* 0x000fea0003800000 */
.L_x_0:
[----:B------:R-:W-:-:S00]  /*0190*/  BRA `(.L_x_0) ;  /* 0xfffffffc00fc7947 */ /* 0x000fc0000383ffff */
[----:B------:R-:W-:-:S00]  /*01a0*/  NOP ;  /* 0x0000000000007918 */ /* 0x000fc00000000000 */
        /* <DEDUP_REMOVED lines=13> */
.L_x_2:


//--------------------- .text._Z12reseedKernelP6float4Pfjj6float3S2_j --------------------------
	.section	.text._Z12reseedKernelP6float4Pfjj6float3S2_j,"ax",@progbits
	.align	128
        .global         _Z12reseedKernelP6float4Pfjj6float3S2_j
        .type           _Z12reseedKernelP6float4Pfjj6float3S2_j,@function
        .size           _Z12reseedKernelP6float4Pfjj6float3S2_j,(.L_x_3 - _Z12reseedKernelP6float4Pfjj6float3S2_j)
        .other          _Z12reseedKernelP6float4Pfjj6float3S2_j,@"STO_CUDA_ENTRY STV_DEFAULT"
_Z12reseedKernelP6float4Pfjj6float3S2_j:
.text._Z12reseedKernelP6float4Pfjj6float3S2_j:
        /* <DEDUP_REMOVED lines=16> */
[----:B------:R-:W2:Y:S06]  /*0100*/  LDCU.64 UR6, c[0x0][0x398] ;  /* 0x00007300ff0677ac */ /* 0x000eac0008000a00 */
[----:B------:R-:W3:Y:S08]  /*0110*/  LDC.64 R6, c[0x0][0x3a0] ;  /* 0x0000e800ff067b82 */ /* 0x000ef00000000a00 */
[----:B------:R-:W4:Y:S01]  /*0120*/  LDC.64 R4, c[0x0][0x3a8] ;  /* 0x0000ea00ff047b82 */ /* 0x000f220000000a00 */
[----:B0-----:R-:W-:-:S05]  /*0130*/  IMAD.WIDE.U32 R2, R0, 0x10, R2 ;  /* 0x0000001000027825 */ /* 0x001fca00078e0002 */
[----:B-1----:R-:W2:Y:S02]  /*0140*/  LDG.E.128 R8, desc[UR4][R2.64] ;  /* 0x0000000402087981 */ /* 0x002ea4000c1e1d00 */
[----:B--2---:R-:W-:Y:S02]  /*0150*/  FSETP.GEU.AND P0, PT, R9, UR7, PT ;  /* 0x0000000709007c0b */ /* 0x004fe4000bf0e000 */
[----:B----4-:R-:W-:Y:S02]  /*0160*/  FSETP.LEU.AND P1, PT, R10, R5, PT ;  /* 0x000000050a00720b */ /* 0x010fe40003f2b000 */
[----:B------:R-:W-:-:S04]  /*0170*/  FSETP.GEU.AND P0, PT, R8, UR6, P0 ;  /* 0x0000000608007c0b */ /* 0x000fc8000870e000 */
[----:B---3--:R-:W-:-:S04]  /*0180*/  FSETP.GEU.AND P0, PT, R10, R6, P0 ;  /* 0x000000060a00720b */ /* 0x008fc8000070e000 */
[----:B------:R-:W-:-:S04]  /*0190*/  FSETP.LEU.AND P0, PT, R8, R7, P0 ;  /* 0x000000070800720b */ /* 0x000fc8000070b000 */
[----:B------:R-:W-:-:S13]  /*01a0*/  FSETP.LEU.AND P0, PT, R9, R4, P0 ;  /* 0x000000040900720b */ /* 0x000fda000070b000 */
[----:B------:R-:W-:Y:S05]  /*01b0*/  @P0 EXIT P1 ;  /* 0x000000000000094d */ /* 0x000fea0000800000 */
[----:B------:R-:W0:Y:S01]  /*01c0*/  LDCU.64 UR8, c[0x0][0x390] ;  /* 0x00007200ff0877ac */ /* 0x000e220008000a00 */
[----:B------:R-:W-:Y:S01]  /*01d0*/  HFMA2 R8, -RZ, RZ, 0, 0 ;  /* 0x00000000ff087431 */ /* 0x000fe200000001ff */
[----:B0-----:R-:W0:Y:S08]  /*01e0*/  I2F.U32.RP R10, UR8 ;  /* 0x00000008000a7d06 */ /* 0x001e300008209000 */
[----:B0-----:R-:W0:Y:S02]  /*01f0*/  MUFU.RCP R10, R10 ;  /* 0x0000000a000a7308 */ /* 0x001e240000001000 */
[----:B0-----:R-:W-:-:S06]  /*0200*/  IADD3 R9, PT, PT, R10, 0xffffffe, RZ ;  /* 0x0ffffffe0a097810 */ /* 0x001fcc0007ffe0ff */
[----:B------:R-:W0:Y:S02]  /*0210*/  F2I.FTZ.U32.TRUNC.NTZ R9, R9 ;  /* 0x0000000900097305 */ /* 0x000e24000021f000 */
[----:B0-----:R-:W-:-:S04]  /*0220*/  IMAD.MOV R11, RZ, RZ, -R9 ;  /* 0x000000ffff0b7224 */ /* 0x001fc800078e0a09 */
[----:B------:R-:W-:-:S04]  /*0230*/  IMAD R11, R11, UR8, RZ ;  /* 0x000000080b0b7c24 */ /* 0x000fc8000f8e02ff */
[----:B------:R-:W-:Y:S01]  /*0240*/  IMAD.HI.U32 R11, R9, R11, R8 ;  /* 0x0000000b090b7227 */ /* 0x000fe200078e0008 */
[----:B------:R-:W-:-:S03]  /*0250*/  LOP3.LUT R9, RZ, UR8, RZ, 0x33, !PT ;  /* 0x00000008ff097c12 */ /* 0x000fc6000f8e33ff */
[----:B------:R-:W-:-:S04]  /*0260*/  VIADD R8, R0, UR9 ;  /* 0x0000000900087c36 */ /* 0x000fc80008000000 */
[----:B------:R-:W-:-:S05]  /*0270*/  IMAD.HI.U32 R12, R11, R8, RZ ;  /* 0x000000080b0c7227 */ /* 0x000fca00078e00ff */
[----:B------:R-:W-:-:S05]  /*0280*/  IADD3 R13, PT, PT, -R12, RZ, RZ ;  /* 0x000000ff0c0d7210 */ /* 0x000fca0007ffe1ff */
[----:B------:R-:W-:-:S05]  /*0290*/  IMAD R8, R13, UR8, R8 ;  /* 0x000000080d087c24 */ /* 0x000fca000f8e0208 */
[----:B------:R-:W-:-:S13]  /*02a0*/  ISETP.GE.U32.AND P0, PT, R8, UR8, PT ;  /* 0x0000000808007c0c */ /* 0x000fda000bf06070 */
[----:B------:R-:W-:Y:S01]  /*02b0*/  @P0 VIADD R8, R8, -UR8 ;  /* 0x8000000808080c36 */ /* 0x000fe20008000000 */
[----:B------:R-:W-:-:S04]  /*02c0*/  ISETP.NE.U32.AND P0, PT, RZ, UR8, PT ;  /* 0x00000008ff007c0c */ /* 0x000fc8000bf05070 */
[----:B------:R-:W-:-:S13]  /*02d0*/  ISETP.GE.U32.AND P1, PT, R8, UR8, PT ;  /* 0x0000000808007c0c */ /* 0x000fda000bf26070 */
[----:B------:R-:W-:-:S04]  /*02e0*/  @P1 IADD3 R8, PT, PT, R8, -UR8, RZ ;  /* 0x8000000808081c10 */ /* 0x000fc8000fffe0ff */
[----:B------:R-:W-:-:S05]  /*02f0*/  SEL R15, R9, R8, !P0 ;  /* 0x00000008090f7207 */ /* 0x000fca0004000000 */
[----:B------:R-:W-:-:S04]  /*0300*/  IMAD.IADD R8, R0, 0x1, R15 ;  /* 0x0000000100087824 */ /* 0x000fc800078e020f */
[----:B------:R-:W-:-:S05]  /*0310*/  IMAD.HI.U32 R10, R11, R8, RZ ;  /* 0x000000080b0a7227 */ /* 0x000fca00078e00ff */
[----:B------:R-:W-:-:S05]  /*0320*/  IADD3 R13, PT, PT, -R10, RZ, RZ ;  /* 0x000000ff0a0d7210 */ /* 0x000fca0007ffe1ff */
[----:B------:R-:W-:Y:S02]  /*0330*/  IMAD R8, R13, UR8, R8 ;  /* 0x000000080d087c24 */ /* 0x000fe4000f8e0208 */
[----:B------:R-:W0:Y:S03]  /*0340*/  LDC.64 R12, c[0x0][0x388] ;  /* 0x0000e200ff0c7b82 */ /* 0x000e260000000a00 */
[----:B------:R-:W-:-:S13]  /*0350*/  ISETP.GE.U32.AND P1, PT, R8, UR8, PT ;  /* 0x0000000808007c0c */ /* 0x000fda000bf26070 */
[----:B------:R-:W-:-:S04]  /*0360*/  @P1 IADD3 R8, PT, PT, R8, -UR8, RZ ;  /* 0x8000000808081c10 */ /* 0x000fc8000fffe0ff */
[----:B------:R-:W-:-:S13]  /*0370*/  ISETP.GE.U32.AND P1, PT, R8, UR8, PT ;  /* 0x0000000808007c0c */ /* 0x000fda000bf26070 */
[----:B------:R-:W-:-:S05]  /*0380*/  @P1 VIADD R8, R8, -UR8 ;  /* 0x8000000808081c36 */ /* 0x000fca0008000000 */
[----:B------:R-:W-:-:S04]  /*0390*/  SEL R17, R9, R8, !P0 ;  /* 0x0000000809117207 */ /* 0x000fc80004000000 */
[----:B------:R-:W-:-:S05]  /*03a0*/  IADD3 R0, PT, PT, R0, R17, RZ ;  /* 0x0000001100007210 */ /* 0x000fca0007ffe0ff */
[----:B------:R-:W-:-:S05]  /*03b0*/  IMAD.HI.U32 R11, R11, R0, RZ ;  /* 0x000000000b0b7227 */ /* 0x000fca00078e00ff */
[----:B------:R-:W-:-:S05]  /*03c0*/  IADD3 R11, PT, PT, -R11, RZ, RZ ;  /* 0x000000ff0b0b7210 */ /* 0x000fca0007ffe1ff */
[----:B------:R-:W-:Y:S02]  /*03d0*/  IMAD R0, R11, UR8, R0 ;  /* 0x000000080b007c24 */ /* 0x000fe4000f8e0200 */
[----:B0-----:R-:W-:-:S03]  /*03e0*/  IMAD.WIDE.U32 R10, R17, 0x4, R12 ;  /* 0x00000004110a7825 */ /* 0x001fc600078e000c */
[----:B------:R-:W-:-:S03]  /*03f0*/  ISETP.GE.U32.AND P1, PT, R0, UR8, PT ;  /* 0x0000000800007c0c */ /* 0x000fc6000bf26070 */
[----:B------:R-:W2:Y:S10]  /*0400*/  LDG.E R11, desc[UR4][R10.64] ;  /* 0x000000040a0b7981 */ /* 0x000eb4000c1e1900 */
[----:B------:R-:W-:-:S05]  /*0410*/  @P1 VIADD R0, R0, -UR8 ;  /* 0x8000000800001c36 */ /* 0x000fca0008000000 */
[----:B------:R-:W-:-:S13]  /*0420*/  ISETP.GE.U32.AND P1, PT, R0, UR8, PT ;  /* 0x0000000800007c0c */ /* 0x000fda000bf26070 */
[----:B------:R-:W-:-:S04]  /*0430*/  @P1 IADD3 R0, PT, PT, R0, -UR8, RZ ;  /* 0x8000000800001c10 */ /* 0x000fc8000fffe0ff */
[----:B------:R-:W-:Y:S01]  /*0440*/  SEL R19, R9, R0, !P0 ;  /* 0x0000000009137207 */ /* 0x000fe20004000000 */
[----:B------:R-:W-:-:S04]  /*0450*/  IMAD.WIDE.U32 R8, R15, 0x4, R12 ;  /* 0x000000040f087825 */ /* 0x000fc800078e000c */
[----:B------:R-:W-:Y:S02]  /*0460*/  IMAD.WIDE.U32 R12, R19, 0x4, R12 ;  /* 0x00000004130c7825 */ /* 0x000fe400078e000c */
[----:B------:R-:W3:Y:S04]  /*0470*/  LDG.E R8, desc[UR4][R8.64] ;  /* 0x0000000408087981 */ /* 0x000ee8000c1e1900 */
[----:B------:R-:W4:Y:S01]  /*0480*/  LDG.E R12, desc[UR4][R12.64] ;  /* 0x000000040c0c7981 */ /* 0x000f22000c1e1900 */
[----:B------:R-:W-:Y:S01]  /*0490*/  FADD R0, -R6, R5 ;  /* 0x0000000506007221 */ /* 0x000fe20000000100 */
[----:B------:R-:W-:Y:S01]  /*04a0*/  FADD R7, R7, -UR6 ;  /* 0x8000000607077e21 */ /* 0x000fe20008000000 */
[----:B------:R-:W-:Y:S02]  /*04b0*/  FADD R5, R4, -UR7 ;  /* 0x8000000704057e21 */ /* 0x000fe40008000000 */
[----:B--2---:R-:W-:Y:S01]  /*04c0*/  FFMA R6, R11, R0, R6 ;  /* 0x000000000b067223 */ /* 0x004fe20000000006 */
[----:B---3--:R-:W-:Y:S01]  /*04d0*/  FFMA R4, R8, R7, UR6 ;  /* 0x0000000608047e23 */ /* 0x008fe20008000007 */
[----:B------:R-:W-:Y:S01]  /*04e0*/  MOV R7, 0x3f800000 ;  /* 0x3f80000000077802 */ /* 0x000fe20000000f00 */
[----:B----4-:R-:W-:-:S05]  /*04f0*/  FFMA R5, R12, R5, UR7 ;  /* 0x000000070c057e23 */ /* 0x010fca0008000005 */
[----:B------:R-:W-:Y:S01]  /*0500*/  STG.E.128 desc[UR4][R2.64], R4 ;  /* 0x0000000402007986 */ /* 0x000fe2000c101d04 */
[----:B------:R-:W-:Y:S05]  /*0510*/  EXIT ;  /* 0x000000000000794d */ /* 0x000fea0003800000 */
.L_x_1:
        /* <DEDUP_REMOVED lines=14> */
.L_x_3:


//--------------------- .nv.shared.reserved.0     --------------------------
	.section	.nv.shared.reserved.0,"aw",@nobits
	.weak		__nv_reservedSMEM_offset_0_alias
	.size		__nv_reservedSMEM_offset_0_alias, 0, 64
	.other		__nv_reservedSMEM_offset_0_alias,@"STO_CUDA_RESERVED_SHARED STV_DEFAULT"
__nv_reservedSMEM_offset_0_alias:
	.zero		0
	.zero		64


//--------------------- .nv.constant0._Z10moveKernelP6float4fj --------------------------
	.section	.nv.constant0._Z10moveKernelP6float4fj,"a",@progbits
	.sectionflags	@""
	.align	4
.nv.constant0._Z10moveKernelP6float4fj:
	.zero		912


//--------------------- .nv.constant0._Z12reseedKernelP6float4Pfjj6float3S2_j --------------------------
	.section	.nv.constant0._Z12reseedKernelP6float4Pfjj6float3S2_j,"a",@progbits
	.sectionflags	@""
	.align	4
.nv.constant0._Z12reseedKernelP6float4Pfjj6float3S2_j:
	.zero		948


//--------------------- SYMBOLS --------------------------

	.type		.nv.reservedSmem.offset0,@object
	.size		.nv.reservedSmem.offset0,0x4
